//
// Generated by NVIDIA NVVM Compiler
//
// Compiler Build ID: CL-36424714
// Cuda compilation tools, release 13.0, V13.0.88
// Based on NVVM 20.0.0
//

.version 9.0
.target sm_100
.address_size 64

	// .globl	_Z8subtractiPiS_S_

.visible .entry _Z8subtractiPiS_S_(
	.param .u32 _Z8subtractiPiS_S__param_0,
	.param .u64 .ptr .align 1 _Z8subtractiPiS_S__param_1,
	.param .u64 .ptr .align 1 _Z8subtractiPiS_S__param_2,
	.param .u64 .ptr .align 1 _Z8subtractiPiS_S__param_3
)
{
	.reg .pred 	%p<17>;
	.reg .b32 	%r<66>;
	.reg .b64 	%rd<25>;

	ld.param.u32 	%r12, [_Z8subtractiPiS_S__param_0];
	ld.param.u64 	%rd4, [_Z8subtractiPiS_S__param_1];
	ld.param.u64 	%rd5, [_Z8subtractiPiS_S__param_2];
	ld.param.u64 	%rd6, [_Z8subtractiPiS_S__param_3];
	cvta.to.global.u64 	%rd1, %rd6;
	cvta.to.global.u64 	%rd2, %rd5;
	cvta.to.global.u64 	%rd3, %rd4;
	mov.u32 	%r13, %ctaid.x;
	mov.u32 	%r14, %ntid.x;
	mov.u32 	%r15, %tid.x;
	mad.lo.s32 	%r64, %r13, %r14, %r15;
	mov.u32 	%r16, %nctaid.x;
	mul.lo.s32 	%r2, %r14, %r16;
	setp.ge.s32 	%p1, %r64, %r12;
	@%p1 bra 	$L__BB0_7;
	add.s32 	%r17, %r64, %r2;
	max.s32 	%r18, %r12, %r17;
	setp.lt.s32 	%p2, %r17, %r12;
	selp.u32 	%r19, 1, 0, %p2;
	add.s32 	%r20, %r17, %r19;
	sub.s32 	%r21, %r18, %r20;
	div.u32 	%r22, %r21, %r2;
	add.s32 	%r3, %r22, %r19;
	and.b32  	%r23, %r3, 3;
	setp.eq.s32 	%p3, %r23, 3;
	@%p3 bra 	$L__BB0_4;
	add.s32 	%r24, %r3, 1;
	and.b32  	%r25, %r24, 3;
	neg.s32 	%r62, %r25;
$L__BB0_3:
	.pragma "nounroll";
	mul.wide.s32 	%rd7, %r64, 4;
	add.s64 	%rd8, %rd1, %rd7;
	add.s64 	%rd9, %rd2, %rd7;
	add.s64 	%rd10, %rd3, %rd7;
	ld.global.u32 	%r26, [%rd10];
	ld.global.u32 	%r27, [%rd9];
	setp.lt.s32 	%p4, %r26, %r27;
	sub.s32 	%r28, %r27, %r26;
	selp.b32 	%r29, %r28, 0, %p4;
	setp.lt.s32 	%p5, %r27, %r26;
	sub.s32 	%r30, %r26, %r27;
	selp.b32 	%r31, %r30, 0, %p5;
	add.s32 	%r32, %r31, %r29;
	st.global.u32 	[%rd8], %r32;
	add.s32 	%r64, %r64, %r2;
	add.s32 	%r62, %r62, 1;
	setp.ne.s32 	%p6, %r62, 0;
	@%p6 bra 	$L__BB0_3;
$L__BB0_4:
	setp.lt.u32 	%p7, %r3, 3;
	@%p7 bra 	$L__BB0_7;
	mul.wide.s32 	%rd15, %r2, 4;
	shl.b32 	%r61, %r2, 2;
$L__BB0_6:
	mul.wide.s32 	%rd11, %r64, 4;
	add.s64 	%rd12, %rd3, %rd11;
	ld.global.u32 	%r33, [%rd12];
	add.s64 	%rd13, %rd2, %rd11;
	ld.global.u32 	%r34, [%rd13];
	setp.lt.s32 	%p8, %r33, %r34;
	sub.s32 	%r35, %r34, %r33;
	selp.b32 	%r36, %r35, 0, %p8;
	setp.lt.s32 	%p9, %r34, %r33;
	sub.s32 	%r37, %r33, %r34;
	selp.b32 	%r38, %r37, 0, %p9;
	add.s32 	%r39, %r38, %r36;
	add.s64 	%rd14, %rd1, %rd11;
	st.global.u32 	[%rd14], %r39;
	add.s64 	%rd16, %rd12, %rd15;
	ld.global.u32 	%r40, [%rd16];
	add.s64 	%rd17, %rd13, %rd15;
	ld.global.u32 	%r41, [%rd17];
	setp.lt.s32 	%p10, %r40, %r41;
	sub.s32 	%r42, %r41, %r40;
	selp.b32 	%r43, %r42, 0, %p10;
	setp.lt.s32 	%p11, %r41, %r40;
	sub.s32 	%r44, %r40, %r41;
	selp.b32 	%r45, %r44, 0, %p11;
	add.s32 	%r46, %r45, %r43;
	add.s64 	%rd18, %rd14, %rd15;
	st.global.u32 	[%rd18], %r46;
	add.s64 	%rd19, %rd16, %rd15;
	ld.global.u32 	%r47, [%rd19];
	add.s64 	%rd20, %rd17, %rd15;
	ld.global.u32 	%r48, [%rd20];
	setp.lt.s32 	%p12, %r47, %r48;
	sub.s32 	%r49, %r48, %r47;
	selp.b32 	%r50, %r49, 0, %p12;
	setp.lt.s32 	%p13, %r48, %r47;
	sub.s32 	%r51, %r47, %r48;
	selp.b32 	%r52, %r51, 0, %p13;
	add.s32 	%r53, %r52, %r50;
	add.s64 	%rd21, %rd18, %rd15;
	st.global.u32 	[%rd21], %r53;
	add.s64 	%rd22, %rd19, %rd15;
	ld.global.u32 	%r54, [%rd22];
	add.s64 	%rd23, %rd20, %rd15;
	ld.global.u32 	%r55, [%rd23];
	setp.lt.s32 	%p14, %r54, %r55;
	sub.s32 	%r56, %r55, %r54;
	selp.b32 	%r57, %r56, 0, %p14;
	setp.lt.s32 	%p15, %r55, %r54;
	sub.s32 	%r58, %r54, %r55;
	selp.b32 	%r59, %r58, 0, %p15;
	add.s32 	%r60, %r59, %r57;
	add.s64 	%rd24, %rd21, %rd15;
	st.global.u32 	[%rd24], %r60;
	add.s32 	%r64, %r61, %r64;
	setp.lt.s32 	%p16, %r64, %r12;
	@%p16 bra 	$L__BB0_6;
$L__BB0_7:
	ret;

}


// ===== COMPILED SASS (sm_100) =====

	.target	sm_100

	.elftype	@"ET_EXEC"


//--------------------- .note.nv.tkinfo           --------------------------
	.section	.note.nv.tkinfo,"",@"SHT_NOTE"
	.sectionflags	@"SHF_NOTE_NV_TKINFO"
	.tkinfo
        /*0018*/ 	.word	0x00000002
        /*0030*/ 	.string	""
        /*0030*/ 	.string	"ptxas"
        /*0030*/ 	.string	"Cuda compilation tools, release 13.0, V13.0.88"
        /*0030*/ 	.string	"Build cuda_13.0.r13.0/compiler.36424714_0"
        /*0030*/ 	.string	"-arch sm_100 -m 64 "



//--------------------- .note.nv.cuinfo           --------------------------
	.section	.note.nv.cuinfo,"",@"SHT_NOTE"
	.sectionflags	@"SHF_NOTE_NV_CUINFO"
        /*0018*/ 	.short	0x0002
        /*001a*/ 	.short	0x0064
        /*001c*/ 	.short	0x0082
	.zero		2


//--------------------- .nv.info                  --------------------------
	.section	.nv.info,"",@"SHT_CUDA_INFO"
	.align	4


	//----- nvinfo : EIATTR_REGCOUNT
	.align		4
        /*0000*/ 	.byte	0x04, 0x2f
        /*0002*/ 	.short	(.L_1 - .L_0)
	.align		4
.L_0:
        /*0004*/ 	.word	index@(_Z8subtractiPiS_S_)
        /*0008*/ 	.word	0x0000001a


	//----- nvinfo : EIATTR_FRAME_SIZE
	.align		4
.L_1:
        /*000c*/ 	.byte	0x04, 0x11
        /*000e*/ 	.short	(.L_3 - .L_2)
	.align		4
.L_2:
        /*0010*/ 	.word	index@(_Z8subtractiPiS_S_)
        /*0014*/ 	.word	0x00000000


	//----- nvinfo : EIATTR_MIN_STACK_SIZE
	.align		4
.L_3:
        /*0018*/ 	.byte	0x04, 0x12
        /*001a*/ 	.short	(.L_5 - .L_4)
	.align		4
.L_4:
        /*001c*/ 	.word	index@(_Z8subtractiPiS_S_)
        /*0020*/ 	.word	0x00000000
.L_5:


//--------------------- .nv.compat                --------------------------
	.section	.nv.compat,"",@"SHT_CUDA_COMPAT_INFO"
	.align	4
        /*0000*/ 	.byte	0x02, 0x09, 0x00, 0x00, 0x02, 0x02, 0x01, 0x00, 0x02, 0x05, 0x05, 0x00, 0x03, 0x07, 0x01, 0x01
        /*0010*/ 	.byte	0x02, 0x03, 0x00, 0x00, 0x02, 0x06, 0x01, 0x00, 0x04, 0x0b, 0x08, 0x00, 0x09, 0x00, 0x00, 0x00
        /*0020*/ 	.byte	0x00, 0x00, 0x00, 0x00


//--------------------- .nv.info._Z8subtractiPiS_S_ --------------------------
	.section	.nv.info._Z8subtractiPiS_S_,"",@"SHT_CUDA_INFO"
	.sectionflags	@""
	.align	4


	//----- nvinfo : EIATTR_CUDA_API_VERSION
	.align		4
        /*0000*/ 	.byte	0x04, 0x37
        /*0002*/ 	.short	(.L_7 - .L_6)
.L_6:
        /*0004*/ 	.word	0x00000082


	//----- nvinfo : EIATTR_KPARAM_INFO
	.align		4
.L_7:
        /*0008*/ 	.byte	0x04, 0x17
        /*000a*/ 	.short	(.L_9 - .L_8)
.L_8:
        /*000c*/ 	.word	0x00000000
        /*0010*/ 	.short	0x0003
        /*0012*/ 	.short	0x0018
        /*0014*/ 	.byte	0x00, 0xf5, 0x21, 0x00


	//----- nvinfo : EIATTR_KPARAM_INFO
	.align		4
.L_9:
        /*0018*/ 	.byte	0x04, 0x17
        /*001a*/ 	.short	(.L_11 - .L_10)
.L_10:
        /*001c*/ 	.word	0x00000000
        /*0020*/ 	.short	0x0002
        /*0022*/ 	.short	0x0010
        /*0024*/ 	.byte	0x00, 0xf5, 0x21, 0x00


	//----- nvinfo : EIATTR_KPARAM_INFO
	.align		4
.L_11:
        /*0028*/ 	.byte	0x04, 0x17
        /*002a*/ 	.short	(.L_13 - .L_12)
.L_12:
        /*002c*/ 	.word	0x00000000
        /*0030*/ 	.short	0x0001
        /*0032*/ 	.short	0x0008
        /*0034*/ 	.byte	0x00, 0xf5, 0x21, 0x00


	//----- nvinfo : EIATTR_KPARAM_INFO
	.align		4
.L_13:
        /*0038*/ 	.byte	0x04, 0x17
        /*003a*/ 	.short	(.L_15 - .L_14)
.L_14:
        /*003c*/ 	.word	0x00000000
        /*0040*/ 	.short	0x0000
        /*0042*/ 	.short	0x0000
        /*0044*/ 	.byte	0x00, 0xf0, 0x11, 0x00


	//----- nvinfo : EIATTR_SPARSE_MMA_MASK
	.align		4
.L_15:
        /*0048*/ 	.byte	0x03, 0x50
        /*004a*/ 	.short	0x0000


	//----- nvinfo : EIATTR_MAXREG_COUNT
	.align		4
        /*004c*/ 	.byte	0x03, 0x1b
        /*004e*/ 	.short	0x00ff


	//----- nvinfo : EIATTR_MERCURY_ISA_VERSION
	.align		4
        /*0050*/ 	.byte	0x03, 0x5f
        /*0052*/ 	.short	0x0101


	//----- nvinfo : EIATTR_VRC_CTA_INIT_COUNT
	.align		4
        /*0054*/ 	.byte	0x02, 0x4a
	.zero		1
	.zero		1


	//----- nvinfo : EIATTR_EXIT_INSTR_OFFSETS
	.align		4
        /*0058*/ 	.byte	0x04, 0x1c
        /*005a*/ 	.short	(.L_17 - .L_16)


	//   ....[0]....
.L_16:
        /*005c*/ 	.word	0x00000090


	//   ....[1]....
        /*0060*/ 	.word	0x00000430


	//   ....[2]....
        /*0064*/ 	.word	0x000007b0


	//----- nvinfo : EIATTR_CRS_STACK_SIZE
	.align		4
.L_17:
        /*0068*/ 	.byte	0x04, 0x1e
        /*006a*/ 	.short	(.L_19 - .L_18)
.L_18:
        /*006c*/ 	.word	0x00000000


	//----- nvinfo : EIATTR_CBANK_PARAM_SIZE
	.align		4
.L_19:
        /*0070*/ 	.byte	0x03, 0x19
        /*0072*/ 	.short	0x0020


	//----- nvinfo : EIATTR_PARAM_CBANK
	.align		4
        /*0074*/ 	.byte	0x04, 0x0a
        /*0076*/ 	.short	(.L_21 - .L_20)
	.align		4
.L_20:
        /*0078*/ 	.word	index@(.nv.constant0._Z8subtractiPiS_S_)
        /*007c*/ 	.short	0x0380
        /*007e*/ 	.short	0x0020


	//----- nvinfo : EIATTR_SW_WAR
	.align		4
.L_21:
        /*0080*/ 	.byte	0x04, 0x36
        /*0082*/ 	.short	(.L_23 - .L_22)
.L_22:
        /*0084*/ 	.word	0x00000008
.L_23:


//--------------------- .nv.callgraph             --------------------------
	.section	.nv.callgraph,"",@"SHT_CUDA_CALLGRAPH"
	.align	4
	.sectionentsize	8
	.align		4
        /*0000*/ 	.word	0x00000000
	.align		4
        /*0004*/ 	.word	0xffffffff
	.align		4
        /*0008*/ 	.word	0x00000000
	.align		4
        /*000c*/ 	.word	0xfffffffe
	.align		4
        /*0010*/ 	.word	0x00000000
	.align		4
        /*0014*/ 	.word	0xfffffffd
	.align		4
        /*0018*/ 	.word	0x00000000
	.align		4
        /*001c*/ 	.word	0xfffffffc


//--------------------- .text._Z8subtractiPiS_S_  --------------------------
	.section	.text._Z8subtractiPiS_S_,"ax",@progbits
	.align	128
        .global         _Z8subtractiPiS_S_
        .type           _Z8subtractiPiS_S_,@function
        .size           _Z8subtractiPiS_S_,(.L_x_5 - _Z8subtractiPiS_S_)
        .other          _Z8subtractiPiS_S_,@"STO_CUDA_ENTRY STV_DEFAULT"
_Z8subtractiPiS_S_:
.text._Z8subtractiPiS_S_:
[----:B------:R-:W-:Y:S01]  /*0000*/  LDC R1, c[0x0][0x37c] ;  /* 0x0000df00ff017b82 */ /* 0x000fe20000000800 */
[----:B------:R-:W0:Y:S07]  /*0010*/  S2R R9, SR_TID.X ;  /* 0x0000000000097919 */ /* 0x000e2e0000002100 */
[----:B------:R-:W0:Y:S01]  /*0020*/  S2UR UR4, SR_CTAID.X ;  /* 0x00000000000479c3 */ /* 0x000e220000002500 */
[----:B------:R-:W1:Y:S07]  /*0030*/  LDCU UR6, c[0x0][0x380] ;  /* 0x00007000ff0677ac */ /* 0x000e6e0008000800 */
[----:B------:R-:W0:Y:S01]  /*0040*/  LDC R0, c[0x0][0x360] ;  /* 0x0000d800ff007b82 */ /* 0x000e220000000800 */
[----:B------:R-:W2:Y:S01]  /*0050*/  LDCU UR5, c[0x0][0x370] ;  /* 0x00006e00ff0577ac */ /* 0x000ea20008000800 */
[----:B0-----:R-:W-:-:S02]  /*0060*/  IMAD R9, R0, UR4, R9 ;  /* 0x0000000400097c24 */ /* 0x001fc4000f8e0209 */
[----:B--2---:R-:W-:-:S03]  /*0070*/  IMAD R0, R0, UR5, RZ ;  /* 0x0000000500007c24 */ /* 0x004fc6000f8e02ff */
[----:B-1----:R-:W-:-:S13]  /*0080*/  ISETP.GE.AND P0, PT, R9, UR6, PT ;  /* 0x0000000609007c0c */ /* 0x002fda000bf06270 */
[----:B------:R-:W-:Y:S05]  /*0090*/  @P0 EXIT ;  /* 0x000000000000094d */ /* 0x000fea0003800000 */
[----:B------:R-:W0:Y:S01]  /*00a0*/  I2F.U32.RP R6, R0 ;  /* 0x0000000000067306 */ /* 0x000e220000209000 */
[C---:B------:R-:W-:Y:S01]  /*00b0*/  IMAD.IADD R4, R0.reuse, 0x1, R9 ;  /* 0x0000000100047824 */ /* 0x040fe200078e0209 */
[----:B------:R-:W-:Y:S01]  /*00c0*/  ISETP.NE.U32.AND P2, PT, R0, RZ, PT ;  /* 0x000000ff0000720c */ /* 0x000fe20003f45070 */
[----:B------:R-:W-:Y:S01]  /*00d0*/  IMAD.MOV R7, RZ, RZ, -R0 ;  /* 0x000000ffff077224 */ /* 0x000fe200078e0a00 */
[----:B------:R-:W1:Y:S01]  /*00e0*/  LDCU.64 UR4, c[0x0][0x358] ;  /* 0x00006b00ff0477ac */ /* 0x000e620008000a00 */
[----:B------:R-:W-:Y:S01]  /*00f0*/  BSSY.RECONVERGENT B0, `(.L_x_0) ;  /* 0x0000033000007945 */ /* 0x000fe20003800200 */
[C---:B------:R-:W-:Y:S02]  /*0100*/  ISETP.GE.AND P0, PT, R4.reuse, UR6, PT ;  /* 0x0000000604007c0c */ /* 0x040fe4000bf06270 */
[----:B------:R-:W-:Y:S02]  /*0110*/  VIMNMX R5, PT, PT, R4, UR6, !PT ;  /* 0x0000000604057c48 */ /* 0x000fe4000ffe0100 */
[----:B------:R-:W-:-:S04]  /*0120*/  SEL R8, RZ, 0x1, P0 ;  /* 0x00000001ff087807 */ /* 0x000fc80000000000 */
[----:B------:R-:W-:Y:S01]  /*0130*/  IADD3 R5, PT, PT, R5, -R4, -R8 ;  /* 0x8000000405057210 */ /* 0x000fe20007ffe808 */
[----:B0-----:R-:W0:Y:S02]  /*0140*/  MUFU.RCP R6, R6 ;  /* 0x0000000600067308 */ /* 0x001e240000001000 */
[----:B0-----:R-:W-:-:S06]  /*0150*/  VIADD R2, R6, 0xffffffe ;  /* 0x0ffffffe06027836 */ /* 0x001fcc0000000000 */
[----:B------:R0:W2:Y:S02]  /*0160*/  F2I.FTZ.U32.TRUNC.NTZ R3, R2 ;  /* 0x0000000200037305 */ /* 0x0000a4000021f000 */
[----:B0-----:R-:W-:Y:S02]  /*0170*/  HFMA2 R2, -RZ, RZ, 0, 0 ;  /* 0x00000000ff027431 */ /* 0x001fe400000001ff */
[----:B--2---:R-:W-:-:S04]  /*0180*/  IMAD R7, R7, R3, RZ ;  /* 0x0000000307077224 */ /* 0x004fc800078e02ff */
[----:B------:R-:W-:-:S06]  /*0190*/  IMAD.HI.U32 R6, R3, R7, R2 ;  /* 0x0000000703067227 */ /* 0x000fcc00078e0002 */
[----:B------:R-:W-:Y:S02]  /*01a0*/  IMAD.HI.U32 R11, R6, R5, RZ ;  /* 0x00000005060b7227 */ /* 0x000fe400078e00ff */
[----:B------:R-:W0:Y:S02]  /*01b0*/  LDC.64 R6, c[0x0][0x390] ;  /* 0x0000e400ff067b82 */ /* 0x000e240000000a00 */
[----:B------:R-:W-:-:S04]  /*01c0*/  IMAD.MOV R2, RZ, RZ, -R11 ;  /* 0x000000ffff027224 */ /* 0x000fc800078e0a0b */
[----:B------:R-:W-:Y:S02]  /*01d0*/  IMAD R5, R0, R2, R5 ;  /* 0x0000000200057224 */ /* 0x000fe400078e0205 */
[----:B------:R-:W2:Y:S03]  /*01e0*/  LDC.64 R2, c[0x0][0x398] ;  /* 0x0000e600ff027b82 */ /* 0x000ea60000000a00 */
[----:B------:R-:W-:-:S13]  /*01f0*/  ISETP.GE.U32.AND P0, PT, R5, R0, PT ;  /* 0x000000000500720c */ /* 0x000fda0003f06070 */
[----:B------:R-:W-:Y:S01]  /*0200*/  @P0 IMAD.IADD R5, R5, 0x1, -R0 ;  /* 0x0000000105050824 */ /* 0x000fe200078e0a00 */
[----:B------:R-:W-:-:S04]  /*0210*/  @P0 IADD3 R11, PT, PT, R11, 0x1, RZ ;  /* 0x000000010b0b0810 */ /* 0x000fc80007ffe0ff */
[-C--:B------:R-:W-:Y:S02]  /*0220*/  ISETP.GE.U32.AND P1, PT, R5, R0.reuse, PT ;  /* 0x000000000500720c */ /* 0x080fe40003f26070 */
[----:B------:R-:W3:Y:S11]  /*0230*/  LDC.64 R4, c[0x0][0x388] ;  /* 0x0000e200ff047b82 */ /* 0x000ef60000000a00 */
[----:B------:R-:W-:Y:S01]  /*0240*/  @P1 VIADD R11, R11, 0x1 ;  /* 0x000000010b0b1836 */ /* 0x000fe20000000000 */
[----:B------:R-:W-:-:S05]  /*0250*/  @!P2 LOP3.LUT R11, RZ, R0, RZ, 0x33, !PT ;  /* 0x00000000ff0ba212 */ /* 0x000fca00078e33ff */
[----:B------:R-:W-:-:S05]  /*0260*/  IMAD.IADD R8, R8, 0x1, R11 ;  /* 0x0000000108087824 */ /* 0x000fca00078e020b */
[C---:B------:R-:W-:Y:S02]  /*0270*/  LOP3.LUT R10, R8.reuse, 0x3, RZ, 0xc0, !PT ;  /* 0x00000003080a7812 */ /* 0x040fe400078ec0ff */
[----:B------:R-:W-:Y:S02]  /*0280*/  ISETP.GE.U32.AND P0, PT, R8, 0x3, PT ;  /* 0x000000030800780c */ /* 0x000fe40003f06070 */
[----:B------:R-:W-:-:S13]  /*0290*/  ISETP.NE.AND P1, PT, R10, 0x3, PT ;  /* 0x000000030a00780c */ /* 0x000fda0003f25270 */
[----:B012---:R-:W-:Y:S05]  /*02a0*/  @!P1 BRA `(.L_x_1) ;  /* 0x00000000005c9947 */ /* 0x007fea0003800000 */
[----:B------:R-:W0:Y:S01]  /*02b0*/  LDC.64 R10, c[0x0][0x388] ;  /* 0x0000e200ff0a7b82 */ /* 0x000e220000000a00 */
[----:B------:R-:W-:-:S04]  /*02c0*/  IADD3 R8, PT, PT, R8, 0x1, RZ ;  /* 0x0000000108087810 */ /* 0x000fc80007ffe0ff */
[----:B------:R-:W-:-:S03]  /*02d0*/  LOP3.LUT R8, R8, 0x3, RZ, 0xc0, !PT ;  /* 0x0000000308087812 */ /* 0x000fc600078ec0ff */
[----:B------:R-:W1:Y:S02]  /*02e0*/  LDC.64 R12, c[0x0][0x390] ;  /* 0x0000e400ff0c7b82 */ /* 0x000e640000000a00 */
[----:B------:R-:W-:-:S06]  /*02f0*/  IMAD.MOV R8, RZ, RZ, -R8 ;  /* 0x000000ffff087224 */ /* 0x000fcc00078e0a08 */
[----:B------:R-:W2:Y:S02]  /*0300*/  LDC.64 R14, c[0x0][0x398] ;  /* 0x0000e600ff0e7b82 */ /* 0x000ea40000000a00 */
.L_x_2:
[----:B-1----:R-:W-:-:S04]  /*0310*/  IMAD.WIDE R18, R9, 0x4, R12 ;  /* 0x0000000409127825 */ /* 0x002fc800078e020c */
[----:B0-----:R-:W-:Y:S02]  /*0320*/  IMAD.WIDE R20, R9, 0x4, R10 ;  /* 0x0000000409147825 */ /* 0x001fe400078e020a */
[----:B----4-:R-:W4:Y:S04]  /*0330*/  LDG.E R19, desc[UR4][R18.64] ;  /* 0x0000000412137981 */ /* 0x010f28000c1e1900 */
[----:B------:R-:W4:Y:S01]  /*0340*/  LDG.E R20, desc[UR4][R20.64] ;  /* 0x0000000414147981 */ /* 0x000f22000c1e1900 */
[----:B------:R-:W-:Y:S02]  /*0350*/  VIADD R8, R8, 0x1 ;  /* 0x0000000108087836 */ /* 0x000fe40000000000 */
[----:B----4-:R-:W-:Y:S01]  /*0360*/  IMAD.IADD R16, R19, 0x1, -R20 ;  /* 0x0000000113107824 */ /* 0x010fe200078e0a14 */
[----:B------:R-:W-:-:S02]  /*0370*/  ISETP.GE.AND P1, PT, R20, R19, PT ;  /* 0x000000131400720c */ /* 0x000fc40003f26270 */
[----:B------:R-:W-:Y:S02]  /*0380*/  ISETP.GE.AND P2, PT, R19, R20, PT ;  /* 0x000000141300720c */ /* 0x000fe40003f46270 */
[----:B------:R-:W-:Y:S02]  /*0390*/  IADD3 R17, PT, PT, R20, -R19, RZ ;  /* 0x8000001314117210 */ /* 0x000fe40007ffe0ff */
[----:B------:R-:W-:Y:S02]  /*03a0*/  SEL R22, R16, RZ, !P1 ;  /* 0x000000ff10167207 */ /* 0x000fe40004800000 */
[----:B------:R-:W-:Y:S01]  /*03b0*/  SEL R23, R17, RZ, !P2 ;  /* 0x000000ff11177207 */ /* 0x000fe20005000000 */
[----:B--2---:R-:W-:Y:S01]  /*03c0*/  IMAD.WIDE R16, R9, 0x4, R14 ;  /* 0x0000000409107825 */ /* 0x004fe200078e020e */
[----:B------:R-:W-:Y:S02]  /*03d0*/  ISETP.NE.AND P1, PT, R8, RZ, PT ;  /* 0x000000ff0800720c */ /* 0x000fe40003f25270 */
[----:B------:R-:W-:Y:S01]  /*03e0*/  IADD3 R9, PT, PT, R0, R9, RZ ;  /* 0x0000000900097210 */ /* 0x000fe20007ffe0ff */
[----:B------:R-:W-:-:S05]  /*03f0*/  IMAD.IADD R23, R22, 0x1, R23 ;  /* 0x0000000116177824 */ /* 0x000fca00078e0217 */
[----:B------:R4:W-:Y:S05]  /*0400*/  STG.E desc[UR4][R16.64], R23 ;  /* 0x0000001710007986 */ /* 0x0009ea000c101904 */
[----:B------:R-:W-:Y:S05]  /*0410*/  @P1 BRA `(.L_x_2) ;  /* 0xfffffffc00bc1947 */ /* 0x000fea000383ffff */
.L_x_1:
[----:B------:R-:W-:Y:S05]  /*0420*/  BSYNC.RECONVERGENT B0 ;  /* 0x0000000000007941 */ /* 0x000fea0003800200 */
.L_x_0:
[----:B------:R-:W-:Y:S05]  /*0430*/  @!P0 EXIT ;  /* 0x000000000000894d */ /* 0x000fea0003800000 */
.L_x_3:
[----:B0--3--:R-:W-:-:S04]  /*0440*/  IMAD.WIDE R12, R9, 0x4, R4 ;  /* 0x00000004090c7825 */ /* 0x009fc800078e0204 */
[----:B------:R-:W-:Y:S01]  /*0450*/  IMAD.WIDE R10, R9, 0x4, R6 ;  /* 0x00000004090a7825 */ /* 0x000fe200078e0206 */
[----:B------:R-:W2:Y:S04]  /*0460*/  LDG.E R8, desc[UR4][R12.64] ;  /* 0x000000040c087981 */ /* 0x000ea8000c1e1900 */
[----:B------:R-:W2:Y:S02]  /*0470*/  LDG.E R15, desc[UR4][R10.64] ;  /* 0x000000040a0f7981 */ /* 0x000ea4000c1e1900 */
[C---:B--2---:R-:W-:Y:S01]  /*0480*/  ISETP.GE.AND P0, PT, R8.reuse, R15, PT ;  /* 0x0000000f0800720c */ /* 0x044fe20003f06270 */
[C---:B------:R-:W-:Y:S01]  /*0490*/  IMAD.IADD R14, R15.reuse, 0x1, -R8 ;  /* 0x000000010f0e7824 */ /* 0x040fe200078e0a08 */
[----:B------:R-:W-:Y:S01]  /*04a0*/  ISETP.GE.AND P1, PT, R15, R8, PT ;  /* 0x000000080f00720c */ /* 0x000fe20003f26270 */
[----:B------:R-:W-:-:S03]  /*04b0*/  IMAD.IADD R15, R8, 0x1, -R15 ;  /* 0x00000001080f7824 */ /* 0x000fc600078e0a0f */
[----:B------:R-:W-:Y:S02]  /*04c0*/  SEL R8, R14, RZ, !P0 ;  /* 0x000000ff0e087207 */ /* 0x000fe40004000000 */
[----:B----4-:R-:W-:Y:S01]  /*04d0*/  SEL R17, R15, RZ, !P1 ;  /* 0x000000ff0f117207 */ /* 0x010fe20004800000 */
[----:B------:R-:W-:-:S03]  /*04e0*/  IMAD.WIDE R14, R9, 0x4, R2 ;  /* 0x00000004090e7825 */ /* 0x000fc600078e0202 */
[----:B------:R-:W-:Y:S01]  /*04f0*/  IADD3 R19, PT, PT, R8, R17, RZ ;  /* 0x0000001108137210 */ /* 0x000fe20007ffe0ff */
[----:B------:R-:W-:-:S04]  /*0500*/  IMAD.WIDE R16, R0, 0x4, R12 ;  /* 0x0000000400107825 */ /* 0x000fc800078e020c */
[----:B------:R-:W-:Y:S01]  /*0510*/  IMAD.WIDE R12, R0, 0x4, R10 ;  /* 0x00000004000c7825 */ /* 0x000fe200078e020a */
[----:B------:R0:W-:Y:S04]  /*0520*/  STG.E desc[UR4][R14.64], R19 ;  /* 0x000000130e007986 */ /* 0x0001e8000c101904 */
[----:B------:R-:W2:Y:S04]  /*0530*/  LDG.E R8, desc[UR4][R16.64] ;  /* 0x0000000410087981 */ /* 0x000ea8000c1e1900 */
[----:B------:R-:W2:Y:S02]  /*0540*/  LDG.E R11, desc[UR4][R12.64] ;  /* 0x000000040c0b7981 */ /* 0x000ea4000c1e1900 */
[C---:B--2---:R-:W-:Y:S01]  /*0550*/  ISETP.GE.AND P0, PT, R8.reuse, R11, PT ;  /* 0x0000000b0800720c */ /* 0x044fe20003f06270 */
[C---:B------:R-:W-:Y:S01]  /*0560*/  IMAD.IADD R10, R11.reuse, 0x1, -R8 ;  /* 0x000000010b0a7824 */ /* 0x040fe200078e0a08 */
[----:B------:R-:W-:Y:S01]  /*0570*/  ISETP.GE.AND P1, PT, R11, R8, PT ;  /* 0x000000080b00720c */ /* 0x000fe20003f26270 */
[----:B------:R-:W-:-:S03]  /*0580*/  IMAD.IADD R11, R8, 0x1, -R11 ;  /* 0x00000001080b7824 */ /* 0x000fc600078e0a0b */
[----:B------:R-:W-:Y:S02]  /*0590*/  SEL R8, R10, RZ, !P0 ;  /* 0x000000ff0a087207 */ /* 0x000fe40004000000 */
[----:B------:R-:W-:Y:S01]  /*05a0*/  SEL R21, R11, RZ, !P1 ;  /* 0x000000ff0b157207 */ /* 0x000fe20004800000 */
[----:B------:R-:W-:-:S03]  /*05b0*/  IMAD.WIDE R10, R0, 0x4, R14 ;  /* 0x00000004000a7825 */ /* 0x000fc600078e020e */
[----:B------:R-:W-:Y:S01]  /*05c0*/  IADD3 R21, PT, PT, R8, R21, RZ ;  /* 0x0000001508157210 */ /* 0x000fe20007ffe0ff */
[----:B0-----:R-:W-:-:S04]  /*05d0*/  IMAD.WIDE R14, R0, 0x4, R16 ;  /* 0x00000004000e7825 */ /* 0x001fc800078e0210 */
        /* <DEDUP_REMOVED lines=13> */
[C---:B------:R-:W-:Y:S01]  /*06b0*/  IMAD.WIDE R14, R0.reuse, 0x4, R16 ;  /* 0x00000004000e7825 */ /* 0x040fe200078e0210 */
[----:B------:R0:W-:Y:S04]  /*06c0*/  STG.E desc[UR4][R12.64], R19 ;  /* 0x000000130c007986 */ /* 0x0001e8000c101904 */
[----:B------:R-:W2:Y:S04]  /*06d0*/  LDG.E R10, desc[UR4][R10.64] ;  /* 0x000000040a0a7981 */ /* 0x000ea8000c1e1900 */
[----:B------:R-:W2:Y:S01]  /*06e0*/  LDG.E R15, desc[UR4][R14.64] ;  /* 0x000000040e0f7981 */ /* 0x000ea2000c1e1900 */
[----:B------:R-:W-:-:S02]  /*06f0*/  IMAD R9, R0, 0x4, R9 ;  /* 0x0000000400097824 */ /* 0x000fc400078e0209 */
[C---:B--2---:R-:W-:Y:S01]  /*0700*/  IMAD.IADD R8, R15.reuse, 0x1, -R10 ;  /* 0x000000010f087824 */ /* 0x044fe200078e0a0a */
[C---:B------:R-:W-:Y:S01]  /*0710*/  ISETP.GE.AND P0, PT, R10.reuse, R15, PT ;  /* 0x0000000f0a00720c */ /* 0x040fe20003f06270 */
[----:B------:R-:W-:Y:S01]  /*0720*/  IMAD.IADD R16, R10, 0x1, -R15 ;  /* 0x000000010a107824 */ /* 0x000fe200078e0a0f */
[----:B------:R-:W-:Y:S02]  /*0730*/  ISETP.GE.AND P1, PT, R15, R10, PT ;  /* 0x0000000a0f00720c */ /* 0x000fe40003f26270 */
[----:B------:R-:W-:Y:S02]  /*0740*/  SEL R8, R8, RZ, !P0 ;  /* 0x000000ff08087207 */ /* 0x000fe40004000000 */
[----:B------:R-:W-:Y:S01]  /*0750*/  SEL R21, R16, RZ, !P1 ;  /* 0x000000ff10157207 */ /* 0x000fe20004800000 */
[----:B------:R-:W-:Y:S01]  /*0760*/  IMAD.WIDE R16, R0, 0x4, R12 ;  /* 0x0000000400107825 */ /* 0x000fe200078e020c */
[----:B------:R-:W-:Y:S02]  /*0770*/  ISETP.GE.AND P0, PT, R9, UR6, PT ;  /* 0x0000000609007c0c */ /* 0x000fe4000bf06270 */
[----:B------:R-:W-:-:S05]  /*0780*/  IADD3 R21, PT, PT, R8, R21, RZ ;  /* 0x0000001508157210 */ /* 0x000fca0007ffe0ff */
[----:B------:R0:W-:Y:S06]  /*0790*/  STG.E desc[UR4][R16.64], R21 ;  /* 0x0000001510007986 */ /* 0x0001ec000c101904 */
[----:B------:R-:W-:Y:S05]  /*07a0*/  @!P0 BRA `(.L_x_3) ;  /* 0xfffffffc00248947 */ /* 0x000fea000383ffff */
[----:B------:R-:W-:Y:S05]  /*07b0*/  EXIT ;  /* 0x000000000000794d */ /* 0x000fea0003800000 */
.L_x_4:
[----:B------:R-:W-:-:S00]  /*07c0*/  BRA `(.L_x_4) ;  /* 0xfffffffc00fc7947 */ /* 0x000fc0000383ffff */
[----:B------:R-:W-:-:S00]  /*07d0*/  NOP ;  /* 0x0000000000007918 */ /* 0x000fc00000000000 */
        /* <DEDUP_REMOVED lines=10> */
.L_x_5:


//--------------------- .nv.shared.reserved.0     --------------------------
	.section	.nv.shared.reserved.0,"aw",@nobits
	.weak		__nv_reservedSMEM_offset_0_alias
	.size		__nv_reservedSMEM_offset_0_alias, 0, 64
	.other		__nv_reservedSMEM_offset_0_alias,@"STO_CUDA_RESERVED_SHARED STV_DEFAULT"
__nv_reservedSMEM_offset_0_alias:
	.zero		0
	.zero		64


//--------------------- .nv.constant0._Z8subtractiPiS_S_ --------------------------
	.section	.nv.constant0._Z8subtractiPiS_S_,"a",@progbits
	.sectionflags	@""
	.align	4
.nv.constant0._Z8subtractiPiS_S_:
	.zero		928


//--------------------- SYMBOLS --------------------------

	.type		.nv.reservedSmem.offset0,@object
	.size		.nv.reservedSmem.offset0,0x4
